//
// Generated by NVIDIA NVVM Compiler
//
// Compiler Build ID: CL-36424714
// Cuda compilation tools, release 13.0, V13.0.88
// Based on NVVM 20.0.0
//

.version 9.0
.target sm_100
.address_size 64

	// .globl	_Z9reduce_v0PfS_
// _ZZ9reduce_v0PfS_E5sdata has been demoted

.visible .entry _Z9reduce_v0PfS_(
	.param .u64 .ptr .align 1 _Z9reduce_v0PfS__param_0,
	.param .u64 .ptr .align 1 _Z9reduce_v0PfS__param_1
)
{
	.reg .pred 	%p<5>;
	.reg .b32 	%r<16>;
	.reg .b32 	%f<6>;
	.reg .b64 	%rd<9>;
	// demoted variable
	.shared .align 4 .b8 _ZZ9reduce_v0PfS_E5sdata[1024];
	ld.param.u64 	%rd2, [_Z9reduce_v0PfS__param_0];
	ld.param.u64 	%rd1, [_Z9reduce_v0PfS__param_1];
	cvta.to.global.u64 	%rd3, %rd2;
	mov.u32 	%r1, %tid.x;
	mov.u32 	%r2, %ctaid.x;
	mov.u32 	%r3, %ntid.x;
	mad.lo.s32 	%r7, %r2, %r3, %r1;
	mul.wide.u32 	%rd4, %r7, 4;
	add.s64 	%rd5, %rd3, %rd4;
	ld.global.f32 	%f1, [%rd5];
	shl.b32 	%r8, %r1, 2;
	mov.u32 	%r9, _ZZ9reduce_v0PfS_E5sdata;
	add.s32 	%r4, %r9, %r8;
	st.shared.f32 	[%r4], %f1;
	bar.sync 	0;
	setp.lt.u32 	%p1, %r3, 2;
	@%p1 bra 	$L__BB0_5;
	mov.b32 	%r15, 1;
$L__BB0_2:
	shl.b32 	%r6, %r15, 1;
	add.s32 	%r11, %r6, -1;
	and.b32  	%r12, %r11, %r1;
	setp.ne.s32 	%p2, %r12, 0;
	@%p2 bra 	$L__BB0_4;
	shl.b32 	%r13, %r15, 2;
	add.s32 	%r14, %r4, %r13;
	ld.shared.f32 	%f2, [%r14];
	ld.shared.f32 	%f3, [%r4];
	add.f32 	%f4, %f2, %f3;
	st.shared.f32 	[%r4], %f4;
$L__BB0_4:
	bar.sync 	0;
	setp.lt.u32 	%p3, %r6, %r3;
	mov.u32 	%r15, %r6;
	@%p3 bra 	$L__BB0_2;
$L__BB0_5:
	setp.ne.s32 	%p4, %r1, 0;
	@%p4 bra 	$L__BB0_7;
	ld.shared.f32 	%f5, [_ZZ9reduce_v0PfS_E5sdata];
	cvta.to.global.u64 	%rd6, %rd1;
	mul.wide.u32 	%rd7, %r2, 4;
	add.s64 	%rd8, %rd6, %rd7;
	st.global.f32 	[%rd8], %f5;
$L__BB0_7:
	ret;

}


// ===== COMPILED SASS (sm_100) =====

	.target	sm_100

	.elftype	@"ET_EXEC"


//--------------------- .note.nv.tkinfo           --------------------------
	.section	.note.nv.tkinfo,"",@"SHT_NOTE"
	.sectionflags	@"SHF_NOTE_NV_TKINFO"
	.tkinfo
        /*0018*/ 	.word	0x00000002
        /*0030*/ 	.string	""
        /*0030*/ 	.string	"ptxas"
        /*0030*/ 	.string	"Cuda compilation tools, release 13.0, V13.0.88"
        /*0030*/ 	.string	"Build cuda_13.0.r13.0/compiler.36424714_0"
        /*0030*/ 	.string	"-arch sm_100 -m 64 "



//--------------------- .note.nv.cuinfo           --------------------------
	.section	.note.nv.cuinfo,"",@"SHT_NOTE"
	.sectionflags	@"SHF_NOTE_NV_CUINFO"
        /*0018*/ 	.short	0x0002
        /*001a*/ 	.short	0x0064
        /*001c*/ 	.short	0x0082
	.zero		2


//--------------------- .nv.info                  --------------------------
	.section	.nv.info,"",@"SHT_CUDA_INFO"
	.align	4


	//----- nvinfo : EIATTR_REGCOUNT
	.align		4
        /*0000*/ 	.byte	0x04, 0x2f
        /*0002*/ 	.short	(.L_1 - .L_0)
	.align		4
.L_0:
        /*0004*/ 	.word	index@(_Z9reduce_v0PfS_)
        /*0008*/ 	.word	0x0000000b


	//----- nvinfo : EIATTR_FRAME_SIZE
	.align		4
.L_1:
        /*000c*/ 	.byte	0x04, 0x11
        /*000e*/ 	.short	(.L_3 - .L_2)
	.align		4
.L_2:
        /*0010*/ 	.word	index@(_Z9reduce_v0PfS_)
        /*0014*/ 	.word	0x00000000


	//----- nvinfo : EIATTR_MIN_STACK_SIZE
	.align		4
.L_3:
        /*0018*/ 	.byte	0x04, 0x12
        /*001a*/ 	.short	(.L_5 - .L_4)
	.align		4
.L_4:
        /*001c*/ 	.word	index@(_Z9reduce_v0PfS_)
        /*0020*/ 	.word	0x00000000
.L_5:


//--------------------- .nv.compat                --------------------------
	.section	.nv.compat,"",@"SHT_CUDA_COMPAT_INFO"
	.align	4
        /*0000*/ 	.byte	0x02, 0x09, 0x00, 0x00, 0x02, 0x02, 0x01, 0x00, 0x02, 0x05, 0x05, 0x00, 0x03, 0x07, 0x01, 0x01
        /*0010*/ 	.byte	0x02, 0x03, 0x00, 0x00, 0x02, 0x06, 0x01, 0x00, 0x04, 0x0b, 0x08, 0x00, 0x09, 0x00, 0x00, 0x00
        /*0020*/ 	.byte	0x00, 0x00, 0x00, 0x00


//--------------------- .nv.info._Z9reduce_v0PfS_ --------------------------
	.section	.nv.info._Z9reduce_v0PfS_,"",@"SHT_CUDA_INFO"
	.sectionflags	@""
	.align	4


	//----- nvinfo : EIATTR_CUDA_API_VERSION
	.align		4
        /*0000*/ 	.byte	0x04, 0x37
        /*0002*/ 	.short	(.L_7 - .L_6)
.L_6:
        /*0004*/ 	.word	0x00000082


	//----- nvinfo : EIATTR_KPARAM_INFO
	.align		4
.L_7:
        /*0008*/ 	.byte	0x04, 0x17
        /*000a*/ 	.short	(.L_9 - .L_8)
.L_8:
        /*000c*/ 	.word	0x00000000
        /*0010*/ 	.short	0x0001
        /*0012*/ 	.short	0x0008
        /*0014*/ 	.byte	0x00, 0xf5, 0x21, 0x00


	//----- nvinfo : EIATTR_KPARAM_INFO
	.align		4
.L_9:
        /*0018*/ 	.byte	0x04, 0x17
        /*001a*/ 	.short	(.L_11 - .L_10)
.L_10:
        /*001c*/ 	.word	0x00000000
        /*0020*/ 	.short	0x0000
        /*0022*/ 	.short	0x0000
        /*0024*/ 	.byte	0x00, 0xf5, 0x21, 0x00


	//----- nvinfo : EIATTR_SPARSE_MMA_MASK
	.align		4
.L_11:
        /*0028*/ 	.byte	0x03, 0x50
        /*002a*/ 	.short	0x0000


	//----- nvinfo : EIATTR_MAXREG_COUNT
	.align		4
        /*002c*/ 	.byte	0x03, 0x1b
        /*002e*/ 	.short	0x00ff


	//----- nvinfo : EIATTR_NUM_BARRIERS
	.align		4
        /*0030*/ 	.byte	0x02, 0x4c
        /*0032*/ 	.byte	0x01
	.zero		1


	//----- nvinfo : EIATTR_MERCURY_ISA_VERSION
	.align		4
        /*0034*/ 	.byte	0x03, 0x5f
        /*0036*/ 	.short	0x0101


	//----- nvinfo : EIATTR_VRC_CTA_INIT_COUNT
	.align		4
        /*0038*/ 	.byte	0x02, 0x4a
	.zero		1
	.zero		1


	//----- nvinfo : EIATTR_EXIT_INSTR_OFFSETS
	.align		4
        /*003c*/ 	.byte	0x04, 0x1c
        /*003e*/ 	.short	(.L_13 - .L_12)


	//   ....[0]....
.L_12:
        /*0040*/ 	.word	0x000001f0


	//   ....[1]....
        /*0044*/ 	.word	0x00000270


	//----- nvinfo : EIATTR_CBANK_PARAM_SIZE
	.align		4
.L_13:
        /*0048*/ 	.byte	0x03, 0x19
        /*004a*/ 	.short	0x0010


	//----- nvinfo : EIATTR_PARAM_CBANK
	.align		4
        /*004c*/ 	.byte	0x04, 0x0a
        /*004e*/ 	.short	(.L_15 - .L_14)
	.align		4
.L_14:
        /*0050*/ 	.word	index@(.nv.constant0._Z9reduce_v0PfS_)
        /*0054*/ 	.short	0x0380
        /*0056*/ 	.short	0x0010


	//----- nvinfo : EIATTR_SW_WAR
	.align		4
.L_15:
        /*0058*/ 	.byte	0x04, 0x36
        /*005a*/ 	.short	(.L_17 - .L_16)
.L_16:
        /*005c*/ 	.word	0x00000008
.L_17:


//--------------------- .nv.callgraph             --------------------------
	.section	.nv.callgraph,"",@"SHT_CUDA_CALLGRAPH"
	.align	4
	.sectionentsize	8
	.align		4
        /*0000*/ 	.word	0x00000000
	.align		4
        /*0004*/ 	.word	0xffffffff
	.align		4
        /*0008*/ 	.word	0x00000000
	.align		4
        /*000c*/ 	.word	0xfffffffe
	.align		4
        /*0010*/ 	.word	0x00000000
	.align		4
        /*0014*/ 	.word	0xfffffffd
	.align		4
        /*0018*/ 	.word	0x00000000
	.align		4
        /*001c*/ 	.word	0xfffffffc


//--------------------- .text._Z9reduce_v0PfS_    --------------------------
	.section	.text._Z9reduce_v0PfS_,"ax",@progbits
	.align	128
        .global         _Z9reduce_v0PfS_
        .type           _Z9reduce_v0PfS_,@function
        .size           _Z9reduce_v0PfS_,(.L_x_3 - _Z9reduce_v0PfS_)
        .other          _Z9reduce_v0PfS_,@"STO_CUDA_ENTRY STV_DEFAULT"
_Z9reduce_v0PfS_:
.text._Z9reduce_v0PfS_:
[----:B------:R-:W-:Y:S01]  /*0000*/  LDC R1, c[0x0][0x37c] ;  /* 0x0000df00ff017b82 */ /* 0x000fe20000000800 */
[----:B------:R-:W0:Y:S07]  /*0010*/  S2R R7, SR_TID.X ;  /* 0x0000000000077919 */ /* 0x000e2e0000002100 */
[----:B------:R-:W1:Y:S01]  /*0020*/  LDC.64 R2, c[0x0][0x380] ;  /* 0x0000e000ff027b82 */ /* 0x000e620000000a00 */
[----:B------:R-:W0:Y:S01]  /*0030*/  LDCU UR8, c[0x0][0x360] ;  /* 0x00006c00ff0877ac */ /* 0x000e220008000800 */
[----:B------:R-:W0:Y:S01]  /*0040*/  S2R R6, SR_CTAID.X ;  /* 0x0000000000067919 */ /* 0x000e220000002500 */
[----:B------:R-:W2:Y:S01]  /*0050*/  LDCU.64 UR6, c[0x0][0x358] ;  /* 0x00006b00ff0677ac */ /* 0x000ea20008000a00 */
[----:B0-----:R-:W-:-:S04]  /*0060*/  IMAD R5, R6, UR8, R7 ;  /* 0x0000000806057c24 */ /* 0x001fc8000f8e0207 */
[----:B-1----:R-:W-:-:S06]  /*0070*/  IMAD.WIDE.U32 R2, R5, 0x4, R2 ;  /* 0x0000000405027825 */ /* 0x002fcc00078e0002 */
[----:B--2---:R-:W2:Y:S01]  /*0080*/  LDG.E R2, desc[UR6][R2.64] ;  /* 0x0000000602027981 */ /* 0x004ea2000c1e1900 */
[----:B------:R-:W0:Y:S01]  /*0090*/  S2UR UR5, SR_CgaCtaId ;  /* 0x00000000000579c3 */ /* 0x000e220000008800 */
[----:B------:R-:W-:Y:S01]  /*00a0*/  UMOV UR4, 0x400 ;  /* 0x0000040000047882 */ /* 0x000fe20000000000 */
[----:B------:R-:W-:Y:S01]  /*00b0*/  UISETP.GE.U32.AND UP0, UPT, UR8, 0x2, UPT ;  /* 0x000000020800788c */ /* 0x000fe2000bf06070 */
[----:B------:R-:W-:Y:S01]  /*00c0*/  ISETP.NE.AND P0, PT, R7, RZ, PT ;  /* 0x000000ff0700720c */ /* 0x000fe20003f05270 */
[----:B0-----:R-:W-:-:S06]  /*00d0*/  ULEA UR4, UR5, UR4, 0x18 ;  /* 0x0000000405047291 */ /* 0x001fcc000f8ec0ff */
[----:B------:R-:W-:-:S05]  /*00e0*/  LEA R5, R7, UR4, 0x2 ;  /* 0x0000000407057c11 */ /* 0x000fca000f8e10ff */
[----:B--2---:R0:W-:Y:S01]  /*00f0*/  STS [R5], R2 ;  /* 0x0000000205007388 */ /* 0x0041e20000000800 */
[----:B------:R-:W-:Y:S06]  /*0100*/  BAR.SYNC.DEFER_BLOCKING 0x0 ;  /* 0x0000000000007b1d */ /* 0x000fec0000010000 */
[----:B------:R-:W-:Y:S05]  /*0110*/  BRA.U !UP0, `(.L_x_0) ;  /* 0x0000000108347547 */ /* 0x000fea000b800000 */
[----:B------:R-:W-:-:S07]  /*0120*/  HFMA2 R0, -RZ, RZ, 0, 5.9604644775390625e-08 ;  /* 0x00000001ff007431 */ /* 0x000fce00000001ff */
.L_x_1:
[----:B------:R-:W-:-:S05]  /*0130*/  SHF.L.U32 R8, R0, 0x1, RZ ;  /* 0x0000000100087819 */ /* 0x000fca00000006ff */
[----:B0-----:R-:W-:-:S05]  /*0140*/  VIADD R2, R8, 0xffffffff ;  /* 0xffffffff08027836 */ /* 0x001fca0000000000 */
[----:B------:R-:W-:-:S13]  /*0150*/  LOP3.LUT P1, RZ, R2, R7, RZ, 0xc0, !PT ;  /* 0x0000000702ff7212 */ /* 0x000fda000782c0ff */
[----:B------:R-:W-:Y:S01]  /*0160*/  @!P1 LEA R2, R0, R5, 0x2 ;  /* 0x0000000500029211 */ /* 0x000fe200078e10ff */
[----:B------:R-:W-:Y:S01]  /*0170*/  @!P1 LDS R3, [R5] ;  /* 0x0000000005039984 */ /* 0x000fe20000000800 */
[----:B------:R-:W-:-:S04]  /*0180*/  IMAD.MOV.U32 R0, RZ, RZ, R8 ;  /* 0x000000ffff007224 */ /* 0x000fc800078e0008 */
[----:B------:R-:W0:Y:S02]  /*0190*/  @!P1 LDS R2, [R2] ;  /* 0x0000000002029984 */ /* 0x000e240000000800 */
[----:B0-----:R-:W-:-:S05]  /*01a0*/  @!P1 FADD R4, R2, R3 ;  /* 0x0000000302049221 */ /* 0x001fca0000000000 */
[----:B------:R1:W-:Y:S01]  /*01b0*/  @!P1 STS [R5], R4 ;  /* 0x0000000405009388 */ /* 0x0003e20000000800 */
[----:B------:R-:W-:Y:S01]  /*01c0*/  BAR.SYNC.DEFER_BLOCKING 0x0 ;  /* 0x0000000000007b1d */ /* 0x000fe20000010000 */
[----:B------:R-:W-:-:S13]  /*01d0*/  ISETP.GE.U32.AND P1, PT, R8, UR8, PT ;  /* 0x0000000808007c0c */ /* 0x000fda000bf26070 */
[----:B-1----:R-:W-:Y:S05]  /*01e0*/  @!P1 BRA `(.L_x_1) ;  /* 0xfffffffc00d09947 */ /* 0x002fea000383ffff */
.L_x_0:
[----:B------:R-:W-:Y:S05]  /*01f0*/  @P0 EXIT ;  /* 0x000000000000094d */ /* 0x000fea0003800000 */
[----:B------:R-:W1:Y:S01]  /*0200*/  S2UR UR5, SR_CgaCtaId ;  /* 0x00000000000579c3 */ /* 0x000e620000008800 */
[----:B------:R-:W-:-:S07]  /*0210*/  UMOV UR4, 0x400 ;  /* 0x0000040000047882 */ /* 0x000fce0000000000 */
[----:B0-----:R-:W0:Y:S01]  /*0220*/  LDC.64 R2, c[0x0][0x388] ;  /* 0x0000e200ff027b82 */ /* 0x001e220000000a00 */
[----:B-1----:R-:W-:Y:S01]  /*0230*/  ULEA UR4, UR5, UR4, 0x18 ;  /* 0x0000000405047291 */ /* 0x002fe2000f8ec0ff */
[----:B0-----:R-:W-:-:S08]  /*0240*/  IMAD.WIDE.U32 R2, R6, 0x4, R2 ;  /* 0x0000000406027825 */ /* 0x001fd000078e0002 */
[----:B------:R-:W0:Y:S04]  /*0250*/  LDS R5, [UR4] ;  /* 0x00000004ff057984 */ /* 0x000e280008000800 */
[----:B0-----:R-:W-:Y:S01]  /*0260*/  STG.E desc[UR6][R2.64], R5 ;  /* 0x0000000502007986 */ /* 0x001fe2000c101906 */
[----:B------:R-:W-:Y:S05]  /*0270*/  EXIT ;  /* 0x000000000000794d */ /* 0x000fea0003800000 */
.L_x_2:
[----:B------:R-:W-:-:S00]  /*0280*/  BRA `(.L_x_2) ;  /* 0xfffffffc00fc7947 */ /* 0x000fc0000383ffff */
[----:B------:R-:W-:-:S00]  /*0290*/  NOP ;  /* 0x0000000000007918 */ /* 0x000fc00000000000 */
        /* <DEDUP_REMOVED lines=14> */
.L_x_3:


//--------------------- .nv.shared._Z9reduce_v0PfS_ --------------------------
	.section	.nv.shared._Z9reduce_v0PfS_,"aw",@nobits
	.sectionflags	@""
	.align	4
.nv.shared._Z9reduce_v0PfS_:
	.zero		2048


//--------------------- .nv.shared.reserved.0     --------------------------
	.section	.nv.shared.reserved.0,"aw",@nobits
	.weak		__nv_reservedSMEM_offset_0_alias
	.size		__nv_reservedSMEM_offset_0_alias, 0, 64
	.other		__nv_reservedSMEM_offset_0_alias,@"STO_CUDA_RESERVED_SHARED STV_DEFAULT"
__nv_reservedSMEM_offset_0_alias:
	.zero		0
	.zero		64


//--------------------- .nv.constant0._Z9reduce_v0PfS_ --------------------------
	.section	.nv.constant0._Z9reduce_v0PfS_,"a",@progbits
	.sectionflags	@""
	.align	4
.nv.constant0._Z9reduce_v0PfS_:
	.zero		912


//--------------------- SYMBOLS --------------------------

	.type		.nv.reservedSmem.offset0,@object
	.size		.nv.reservedSmem.offset0,0x4
	.type		.nv.reservedSmem.cap,@object
	.size		.nv.reservedSmem.cap,0x4
